	.headerflags	@"EF_CUDA_TEXMODE_UNIFIED EF_CUDA_64BIT_ADDRESS EF_CUDA_ACCELERATORS EF_CUDA_SM90 EF_CUDA_VIRTUAL_SM(EF_CUDA_SM90)"
	.elftype	@"ET_EXEC"


//--------------------- .nv.info                  --------------------------
	.section	.nv.info,"",@"SHT_CUDA_INFO"
	.align	4


	//----- nvinfo : EIATTR_REGCOUNT
	.align		4
        /*0000*/ 	.byte	0x04, 0x2f
        /*0002*/ 	.short	(.L_1 - .L_0)
	.align		4
.L_0:
        /*0004*/ 	.word	index@(triton_per_fused_mul_sub_sum_3)
        /*0008*/ 	.word	0x00000015


	//----- nvinfo : EIATTR_MIN_STACK_SIZE
	.align		4
.L_1:
        /*000c*/ 	.byte	0x04, 0x12
        /*000e*/ 	.short	(.L_3 - .L_2)
	.align		4
.L_2:
        /*0010*/ 	.word	index@(triton_per_fused_mul_sub_sum_3)
        /*0014*/ 	.word	0x00000000


	//----- nvinfo : EIATTR_FRAME_SIZE
	.align		4
.L_3:
        /*0018*/ 	.byte	0x04, 0x11
        /*001a*/ 	.short	(.L_5 - .L_4)
	.align		4
.L_4:
        /*001c*/ 	.word	index@(triton_per_fused_mul_sub_sum_3)
        /*0020*/ 	.word	0x00000000


	//----- nvinfo : EIATTR_MIN_STACK_SIZE
	.align		4
.L_5:
        /*0024*/ 	.byte	0x04, 0x12
        /*0026*/ 	.short	(.L_7 - .L_6)
	.align		4
.L_6:
        /*0028*/ 	.word	index@(triton_per_fused_mul_sub_sum_3)
        /*002c*/ 	.word	0x00000000
.L_7:


//--------------------- .nv.info.triton_per_fused_mul_sub_sum_3 --------------------------
	.section	.nv.info.triton_per_fused_mul_sub_sum_3,"",@"SHT_CUDA_INFO"
	.sectionflags	@""
	.align	4


	//----- nvinfo : EIATTR_CUDA_API_VERSION
	.align		4
        /*0000*/ 	.byte	0x04, 0x37
        /*0002*/ 	.short	(.L_9 - .L_8)
.L_8:
        /*0004*/ 	.word	0x0000007c


	//----- nvinfo : EIATTR_KPARAM_INFO
	.align		4
.L_9:
        /*0008*/ 	.byte	0x04, 0x17
        /*000a*/ 	.short	(.L_11 - .L_10)
.L_10:
        /*000c*/ 	.word	0x00000000
        /*0010*/ 	.short	0x0005
        /*0012*/ 	.short	0x0024
        /*0014*/ 	.byte	0x00, 0xf0, 0x11, 0x00


	//----- nvinfo : EIATTR_KPARAM_INFO
	.align		4
.L_11:
        /*0018*/ 	.byte	0x04, 0x17
        /*001a*/ 	.short	(.L_13 - .L_12)
.L_12:
        /*001c*/ 	.word	0x00000000
        /*0020*/ 	.short	0x0004
        /*0022*/ 	.short	0x0020
        /*0024*/ 	.byte	0x00, 0xf0, 0x11, 0x00


	//----- nvinfo : EIATTR_KPARAM_INFO
	.align		4
.L_13:
        /*0028*/ 	.byte	0x04, 0x17
        /*002a*/ 	.short	(.L_15 - .L_14)
.L_14:
        /*002c*/ 	.word	0x00000000
        /*0030*/ 	.short	0x0003
        /*0032*/ 	.short	0x0018
        /*0034*/ 	.byte	0x00, 0xf4, 0x21, 0x00


	//----- nvinfo : EIATTR_KPARAM_INFO
	.align		4
.L_15:
        /*0038*/ 	.byte	0x04, 0x17
        /*003a*/ 	.short	(.L_17 - .L_16)
.L_16:
        /*003c*/ 	.word	0x00000000
        /*0040*/ 	.short	0x0002
        /*0042*/ 	.short	0x0010
        /*0044*/ 	.byte	0x00, 0xf4, 0x21, 0x00


	//----- nvinfo : EIATTR_KPARAM_INFO
	.align		4
.L_17:
        /*0048*/ 	.byte	0x04, 0x17
        /*004a*/ 	.short	(.L_19 - .L_18)
.L_18:
        /*004c*/ 	.word	0x00000000
        /*0050*/ 	.short	0x0001
        /*0052*/ 	.short	0x0008
        /*0054*/ 	.byte	0x00, 0xf4, 0x21, 0x00


	//----- nvinfo : EIATTR_KPARAM_INFO
	.align		4
.L_19:
        /*0058*/ 	.byte	0x04, 0x17
        /*005a*/ 	.short	(.L_21 - .L_20)
.L_20:
        /*005c*/ 	.word	0x00000000
        /*0060*/ 	.short	0x0000
        /*0062*/ 	.short	0x0000
        /*0064*/ 	.byte	0x00, 0xf4, 0x21, 0x00


	//----- nvinfo : EIATTR_SPARSE_MMA_MASK
	.align		4
.L_21:
        /*0068*/ 	.byte	0x03, 0x50
        /*006a*/ 	.short	0x0000


	//----- nvinfo : EIATTR_MAXREG_COUNT
	.align		4
        /*006c*/ 	.byte	0x03, 0x1b
        /*006e*/ 	.short	0x00ff


	//----- nvinfo : EIATTR_COOP_GROUP_MASK_REGIDS
	.align		4
        /*0070*/ 	.byte	0x04, 0x29
        /*0072*/ 	.short	(.L_23 - .L_22)


	//   ....[0]....
.L_22:
        /*0074*/ 	.word	0xffffffff


	//   ....[1]....
        /*0078*/ 	.word	0xffffffff


	//   ....[2]....
        /*007c*/ 	.word	0xffffffff


	//----- nvinfo : EIATTR_COOP_GROUP_INSTR_OFFSETS
	.align		4
.L_23:
        /*0080*/ 	.byte	0x04, 0x28
        /*0082*/ 	.short	(.L_25 - .L_24)


	//   ....[0]....
.L_24:
        /*0084*/ 	.word	0x00000510


	//   ....[1]....
        /*0088*/ 	.word	0x00000530


	//   ....[2]....
        /*008c*/ 	.word	0x00000550


	//----- nvinfo : EIATTR_EXIT_INSTR_OFFSETS
	.align		4
.L_25:
        /*0090*/ 	.byte	0x04, 0x1c
        /*0092*/ 	.short	(.L_27 - .L_26)


	//   ....[0]....
.L_26:
        /*0094*/ 	.word	0x00000590


	//   ....[1]....
        /*0098*/ 	.word	0x000005e0


	//----- nvinfo : EIATTR_REQNTID
	.align		4
.L_27:
        /*009c*/ 	.byte	0x04, 0x10
        /*009e*/ 	.short	(.L_29 - .L_28)
.L_28:
        /*00a0*/ 	.word	0x00000040
        /*00a4*/ 	.word	0x00000001
        /*00a8*/ 	.word	0x00000001


	//----- nvinfo : EIATTR_CBANK_PARAM_SIZE
	.align		4
.L_29:
        /*00ac*/ 	.byte	0x03, 0x19
        /*00ae*/ 	.short	0x0028


	//----- nvinfo : EIATTR_PARAM_CBANK
	.align		4
        /*00b0*/ 	.byte	0x04, 0x0a
        /*00b2*/ 	.short	(.L_31 - .L_30)
	.align		4
.L_30:
        /*00b4*/ 	.word	index@(.nv.constant0.triton_per_fused_mul_sub_sum_3)
        /*00b8*/ 	.short	0x0210
        /*00ba*/ 	.short	0x0028


	//----- nvinfo : EIATTR_SW_WAR
	.align		4
.L_31:
        /*00bc*/ 	.byte	0x04, 0x36
        /*00be*/ 	.short	(.L_33 - .L_32)
.L_32:
        /*00c0*/ 	.word	0x00000008
.L_33:


//--------------------- .nv.callgraph             --------------------------
	.section	.nv.callgraph,"",@"SHT_CUDA_CALLGRAPH"
	.align	4
	.sectionentsize	8
	.align		4
        /*0000*/ 	.word	0x00000000
	.align		4
        /*0004*/ 	.word	0xffffffff
	.align		4
        /*0008*/ 	.word	0x00000000
	.align		4
        /*000c*/ 	.word	0xfffffffe
	.align		4
        /*0010*/ 	.word	0x00000000
	.align		4
        /*0014*/ 	.word	0xfffffffd
	.align		4
        /*0018*/ 	.word	0x00000000
	.align		4
        /*001c*/ 	.word	0xfffffffc


//--------------------- .text.triton_per_fused_mul_sub_sum_3 --------------------------
	.section	.text.triton_per_fused_mul_sub_sum_3,"ax",@progbits
	.sectionflags	@"SHF_BARRIERS=1"
	.align	128
        .global         triton_per_fused_mul_sub_sum_3
        .type           triton_per_fused_mul_sub_sum_3,@function
        .size           triton_per_fused_mul_sub_sum_3,(.L_x_1 - triton_per_fused_mul_sub_sum_3)
        .other          triton_per_fused_mul_sub_sum_3,@"STO_CUDA_ENTRY STV_DEFAULT"
triton_per_fused_mul_sub_sum_3:
.text.triton_per_fused_mul_sub_sum_3:
[----:B------:R-:W0:Y:S02]  /*0000*/  LDC R1, c[0x0][0x28] ;  /* 0x00000a00ff017b82 */ /* 0x000e240000000800 */
[----:B------:R-:W1:Y:S01]  /*0010*/  S2R R11, SR_CTAID.X ;  /* 0x00000000000b7919 */ /* 0x000e620000002500 */
[----:B------:R-:W2:Y:S01]  /*0020*/  LDC.64 R4, c[0x0][0x210] ;  /* 0x00008400ff047b82 */ /* 0x000ea20000000a00 */
[----:B------:R-:W-:Y:S01]  /*0030*/  ULDC.64 UR6, c[0x0][0x208] ;  /* 0x0000820000067ab9 */ /* 0x000fe20000000a00 */
[----:B------:R-:W3:Y:S01]  /*0040*/  S2R R2, SR_TID.X ;  /* 0x0000000000027919 */ /* 0x000ee20000002100 */
[----:B-1----:R-:W-:Y:S01]  /*0050*/  SHF.R.S32.HI R9, RZ, 0x1c, R11 ;  /* 0x0000001cff097819 */ /* 0x002fe2000001140b */
[----:B------:R-:W-:-:S03]  /*0060*/  IMAD.SHL.U32 R11, R11, 0x8, RZ ;  /* 0x000000080b0b7824 */ /* 0x000fc600078e00ff */
[----:B------:R-:W-:Y:S02]  /*0070*/  SGXT R9, R9, 0x1 ;  /* 0x000000010909781a */ /* 0x000fe40000000200 */
[----:B---3--:R-:W-:Y:S02]  /*0080*/  LOP3.LUT R0, R11, 0x7, R2, 0xf8, !PT ;  /* 0x000000070b007812 */ /* 0x008fe400078ef802 */
[----:B------:R-:W-:Y:S02]  /*0090*/  SHF.R.U32.HI R10, RZ, 0x3, R2 ;  /* 0x00000003ff0a7819 */ /* 0x000fe40000011602 */
[CC--:B------:R-:W-:Y:S02]  /*00a0*/  LEA.HI R3, R9.reuse, R0.reuse, RZ, 0x2 ;  /* 0x0000000009037211 */ /* 0x0c0fe400078f10ff */
[----:B------:R-:W-:Y:S02]  /*00b0*/  LEA.HI R7, R9, R0, RZ, 0x4 ;  /* 0x0000000009077211 */ /* 0x000fe400078f20ff */
[----:B------:R-:W-:-:S02]  /*00c0*/  SHF.R.S32.HI R6, RZ, 0x2, R3 ;  /* 0x00000002ff067819 */ /* 0x000fc40000011403 */
[----:B------:R-:W-:Y:S01]  /*00d0*/  ISETP.GE.AND P0, PT, R0, 0x40, PT ;  /* 0x000000400000780c */ /* 0x000fe20003f06270 */
[----:B------:R-:W-:Y:S01]  /*00e0*/  IMAD.SHL.U32 R7, R7, 0x4, RZ ;  /* 0x0000000407077824 */ /* 0x000fe200078e00ff */
[----:B------:R-:W-:-:S04]  /*00f0*/  LEA.HI R3, R6, R6, RZ, 0x2 ;  /* 0x0000000606037211 */ /* 0x000fc800078f10ff */
[----:B------:R-:W-:Y:S02]  /*0100*/  LOP3.LUT R8, R7, 0xffffffc0, RZ, 0xc0, !PT ;  /* 0xffffffc007087812 */ /* 0x000fe400078ec0ff */
[----:B------:R-:W-:Y:S02]  /*0110*/  LOP3.LUT R7, R3, 0xfffffffc, RZ, 0xc0, !PT ;  /* 0xfffffffc03077812 */ /* 0x000fe400078ec0ff */
[----:B------:R-:W-:Y:S01]  /*0120*/  SGXT.U32 R3, R10, 0x3 ;  /* 0x000000030a03781a */ /* 0x000fe20000000000 */
[----:B------:R-:W-:Y:S01]  /*0130*/  IMAD.MOV.U32 R10, RZ, RZ, RZ ;  /* 0x000000ffff0a7224 */ /* 0x000fe200078e00ff */
[----:B------:R-:W-:Y:S01]  /*0140*/  IADD3 R8, R8, R6, -R7 ;  /* 0x0000000608087210 */ /* 0x000fe20007ffe807 */
[----:B------:R-:W1:Y:S04]  /*0150*/  S2UR UR5, SR_CgaCtaId ;  /* 0x00000000000579c3 */ /* 0x000e680000008800 */
[----:B------:R-:W-:-:S02]  /*0160*/  IMAD R13, R3, 0x4, R8 ;  /* 0x00000004030d7824 */ /* 0x000fc400078e0208 */
[----:B------:R-:W-:Y:S02]  /*0170*/  IMAD.MOV.U32 R8, RZ, RZ, RZ ;  /* 0x000000ffff087224 */ /* 0x000fe400078e00ff */
[C---:B------:R-:W-:Y:S01]  /*0180*/  VIADD R15, R13.reuse, 0x20 ;  /* 0x000000200d0f7836 */ /* 0x040fe20000000000 */
[----:B------:R-:W-:Y:S01]  /*0190*/  UMOV UR4, 0x400 ;  /* 0x0000040000047882 */ /* 0x000fe20000000000 */
[----:B--2---:R-:W-:-:S04]  /*01a0*/  IMAD.WIDE R12, R13, 0x4, R4 ;  /* 0x000000040d0c7825 */ /* 0x004fc800078e0204 */
[----:B------:R-:W-:Y:S01]  /*01b0*/  IMAD.SHL.U32 R18, R2, 0x10, RZ ;  /* 0x0000001002127824 */ /* 0x000fe200078e00ff */
[----:B------:R-:W2:Y:S01]  /*01c0*/  @!P0 LDG.E.EL R8, desc[UR6][R12.64] ;  /* 0x000000060c088981 */ /* 0x000ea2000c2e1900 */
[----:B------:R-:W-:Y:S01]  /*01d0*/  IMAD.WIDE R14, R15, 0x4, R4 ;  /* 0x000000040f0e7825 */ /* 0x000fe200078e0204 */
[----:B------:R-:W-:Y:S01]  /*01e0*/  LOP3.LUT R16, R11, R3, RZ, 0xfc, !PT ;  /* 0x000000030b107212 */ /* 0x000fe200078efcff */
[----:B------:R-:W3:Y:S03]  /*01f0*/  LDC.64 R6, c[0x0][0x218] ;  /* 0x00008600ff067b82 */ /* 0x000ee60000000a00 */
[----:B------:R4:W5:Y:S01]  /*0200*/  @!P0 LDG.E.EL R10, desc[UR6][R14.64] ;  /* 0x000000060e0a8981 */ /* 0x000962000c2e1900 */
[----:B------:R-:W-:Y:S01]  /*0210*/  LOP3.LUT R18, R18, 0x70, RZ, 0xc0, !PT ;  /* 0x0000007012127812 */ /* 0x000fe200078ec0ff */
[----:B-1----:R-:W-:Y:S01]  /*0220*/  UPRMT UR4, UR5, 0x654, UR4 ;  /* 0x0000065405047896 */ /* 0x002fe20008000004 */
[----:B------:R-:W-:-:S02]  /*0230*/  LEA.HI R17, R9, R16, RZ, 0x2 ;  /* 0x0000001009117211 */ /* 0x000fc400078f10ff */
[----:B------:R-:W1:Y:S01]  /*0240*/  LDC.64 R4, c[0x0][0x220] ;  /* 0x00008800ff047b82 */ /* 0x000e620000000a00 */
[C---:B----4-:R-:W-:Y:S02]  /*0250*/  LOP3.LUT R14, R18.reuse, R3, RZ, 0xfc, !PT ;  /* 0x00000003120e7212 */ /* 0x050fe400078efcff */
[----:B------:R-:W-:Y:S02]  /*0260*/  LEA.HI R15, R18, UR4, RZ, 0x1f ;  /* 0x00000004120f7c11 */ /* 0x000fe4000f8ff8ff */
[----:B------:R-:W-:-:S03]  /*0270*/  SHF.R.S32.HI R9, RZ, 0x1f, R16 ;  /* 0x0000001fff097819 */ /* 0x000fc60000011410 */
[----:B------:R-:W-:Y:S01]  /*0280*/  IMAD R15, R14, 0x4, R15 ;  /* 0x000000040e0f7824 */ /* 0x000fe200078e020f */
[----:B------:R-:W-:Y:S01]  /*0290*/  LEA.HI R9, R9, R16, RZ, 0x4 ;  /* 0x0000001009097211 */ /* 0x000fe200078f20ff */
[----:B------:R-:W-:Y:S01]  /*02a0*/  IMAD.SHL.U32 R11, R2, 0x2, RZ ;  /* 0x00000002020b7824 */ /* 0x000fe200078e00ff */
[----:B------:R-:W-:-:S03]  /*02b0*/  LOP3.LUT R17, R17, 0xffffffc, RZ, 0xc0, !PT ;  /* 0x0ffffffc11117812 */ /* 0x000fc600078ec0ff */
[----:B------:R-:W-:Y:S01]  /*02c0*/  IMAD.SHL.U32 R13, R9, 0x4, RZ ;  /* 0x00000004090d7824 */ /* 0x000fe200078e00ff */
[----:B------:R-:W-:Y:S01]  /*02d0*/  LOP3.LUT R11, R11, 0xe, RZ, 0xc0, !PT ;  /* 0x0000000e0b0b7812 */ /* 0x000fe200078ec0ff */
[----:B------:R-:W-:-:S03]  /*02e0*/  IMAD.IADD R12, R16, 0x1, -R17 ;  /* 0x00000001100c7824 */ /* 0x000fc600078e0a11 */
[----:B------:R-:W-:Y:S01]  /*02f0*/  LOP3.LUT R13, R13, 0xffffffc0, RZ, 0xc0, !PT ;  /* 0xffffffc00d0d7812 */ /* 0x000fe200078ec0ff */
[----:B------:R-:W-:Y:S01]  /*0300*/  IMAD R12, R12, 0x10, R11 ;  /* 0x000000100c0c7824 */ /* 0x000fe200078e020b */
[----:B------:R-:W-:Y:S02]  /*0310*/  ISETP.GE.AND P1, PT, R16, 0x40, PT ;  /* 0x000000401000780c */ /* 0x000fe40003f26270 */
[----:B------:R-:W-:Y:S01]  /*0320*/  LOP3.LUT R9, R9, 0xfffffff0, RZ, 0xc0, !PT ;  /* 0xfffffff009097812 */ /* 0x000fe200078ec0ff */
[----:B------:R-:W-:-:S04]  /*0330*/  IMAD.IADD R13, R13, 0x1, R12 ;  /* 0x000000010d0d7824 */ /* 0x000fc800078e020c */
[----:B------:R-:W-:Y:S02]  /*0340*/  IMAD.IADD R11, R16, 0x1, -R9 ;  /* 0x00000001100b7824 */ /* 0x000fe400078e0a09 */
[----:B------:R-:W-:Y:S02]  /*0350*/  IMAD.MOV.U32 R14, RZ, RZ, RZ ;  /* 0x000000ffff0e7224 */ /* 0x000fe400078e00ff */
[----:B-1----:R-:W-:Y:S01]  /*0360*/  IMAD.WIDE R4, R11, 0x4, R4 ;  /* 0x000000040b047825 */ /* 0x002fe200078e0204 */
[----:B--2---:R-:W-:Y:S02]  /*0370*/  SEL R18, R8, RZ, !P0 ;  /* 0x000000ff08127207 */ /* 0x004fe40004000000 */
[----:B-----5:R-:W-:-:S03]  /*0380*/  SEL R10, R10, RZ, !P0 ;  /* 0x000000ff0a0a7207 */ /* 0x020fc60004000000 */
[----:B------:R-:W-:Y:S04]  /*0390*/  STS [R15], R18 ;  /* 0x000000120f007388 */ /* 0x000fe80000000800 */
[----:B------:R1:W-:Y:S01]  /*03a0*/  STS [R15+0x20], R10 ;  /* 0x0000200a0f007388 */ /* 0x0003e20000000800 */
[----:B------:R-:W-:Y:S01]  /*03b0*/  BAR.SYNC.DEFER_BLOCKING 0x0 ;  /* 0x0000000000007b1d */ /* 0x000fe20000010000 */
[----:B---3--:R-:W-:Y:S01]  /*03c0*/  IMAD.WIDE R8, R13, 0x4, R6 ;  /* 0x000000040d087825 */ /* 0x008fe200078e0206 */
[----:B------:R-:W-:-:S06]  /*03d0*/  CS2R R6, SRZ ;  /* 0x0000000000067805 */ /* 0x000fcc000001ff00 */
[----:B------:R2:W1:Y:S04]  /*03e0*/  @!P1 LDG.E.EL.64 R6, desc[UR6][R8.64] ;  /* 0x0000000608069981 */ /* 0x000468000c2e1b00 */
[----:B------:R-:W3:Y:S01]  /*03f0*/  @!P1 LDG.E.EL R14, desc[UR6][R4.64] ;  /* 0x00000006040e9981 */ /* 0x000ee2000c2e1900 */
[C---:B------:R-:W-:Y:S01]  /*0400*/  IMAD.SHL.U32 R12, R2.reuse, 0x8, RZ ;  /* 0x00000008020c7824 */ /* 0x040fe200078e00ff */
[----:B------:R-:W-:-:S04]  /*0410*/  LOP3.LUT R11, R2, 0x38, RZ, 0xc0, !PT ;  /* 0x00000038020b7812 */ /* 0x000fc800078ec0ff */
[----:B------:R-:W-:-:S04]  /*0420*/  LOP3.LUT R12, R12, 0x1f8, RZ, 0xc0, !PT ;  /* 0x000001f80c0c7812 */ /* 0x000fc800078ec0ff */
[----:B------:R-:W-:-:S06]  /*0430*/  IADD3 R12, R12, UR4, R11 ;  /* 0x000000040c0c7c10 */ /* 0x000fcc000fffe00b */
[----:B------:R-:W4:Y:S01]  /*0440*/  LDS.64 R12, [R12] ;  /* 0x000000000c0c7984 */ /* 0x000f220000000a00 */
[----:B------:R-:W-:Y:S01]  /*0450*/  LEA R3, R3, UR4, 0x2 ;  /* 0x0000000403037c11 */ /* 0x000fe2000f8e10ff */
[----:B------:R-:W-:Y:S01]  /*0460*/  BAR.SYNC.DEFER_BLOCKING 0x0 ;  /* 0x0000000000007b1d */ /* 0x000fe20000010000 */
[----:B------:R-:W-:Y:S02]  /*0470*/  ISETP.EQ.AND P0, PT, R11, RZ, !P0 ;  /* 0x000000ff0b00720c */ /* 0x000fe40004702270 */
[----:B------:R-:W-:-:S04]  /*0480*/  LOP3.LUT R2, R2, 0x7, RZ, 0xc0, !PT ;  /* 0x0000000702027812 */ /* 0x000fc800078ec0ff */
[----:B--2---:R-:W-:Y:S02]  /*0490*/  LEA R8, R2, UR4, 0x2 ;  /* 0x0000000402087c11 */ /* 0x004fe4000f8e10ff */
[----:B-1----:R-:W-:Y:S02]  /*04a0*/  SEL R15, R7, RZ, !P1 ;  /* 0x000000ff070f7207 */ /* 0x002fe40004800000 */
[----:B------:R-:W-:-:S03]  /*04b0*/  SEL R7, R6, RZ, !P1 ;  /* 0x000000ff06077207 */ /* 0x000fc60004800000 */
[--C-:B---3--:R-:W-:Y:S02]  /*04c0*/  FADD R6, R15, -R14.reuse ;  /* 0x8000000e0f067221 */ /* 0x108fe40000000000 */
[----:B------:R-:W-:Y:S02]  /*04d0*/  FADD R7, R7, -R14 ;  /* 0x8000000e07077221 */ /* 0x000fe40000000000 */
[----:B----4-:R-:W-:-:S04]  /*04e0*/  FMUL R13, R13, R6 ;  /* 0x000000060d0d7220 */ /* 0x010fc80000400000 */
[----:B------:R-:W-:-:S05]  /*04f0*/  FFMA R7, R12, R7, R13 ;  /* 0x000000070c077223 */ /* 0x000fca000000000d */
[----:B------:R-:W-:-:S05]  /*0500*/  FSEL R7, R7, RZ, !P1 ;  /* 0x000000ff07077208 */ /* 0x000fca0004800000 */
[----:B------:R-:W1:Y:S02]  /*0510*/  SHFL.BFLY PT, R4, R7, 0x4, 0x1f ;  /* 0x0c801f0007047f89 */ /* 0x000e6400000e0000 */
[----:B-1----:R-:W-:-:S05]  /*0520*/  FADD R4, R7, R4 ;  /* 0x0000000407047221 */ /* 0x002fca0000000000 */
[----:B------:R-:W1:Y:S02]  /*0530*/  SHFL.BFLY PT, R5, R4, 0x2, 0x1f ;  /* 0x0c401f0004057f89 */ /* 0x000e6400000e0000 */
[----:B-1----:R-:W-:-:S05]  /*0540*/  FADD R5, R4, R5 ;  /* 0x0000000504057221 */ /* 0x002fca0000000000 */
[----:B------:R-:W1:Y:S02]  /*0550*/  SHFL.BFLY PT, R6, R5, 0x1, 0x1f ;  /* 0x0c201f0005067f89 */ /* 0x000e6400000e0000 */
[----:B-1----:R-:W-:-:S05]  /*0560*/  FADD R6, R5, R6 ;  /* 0x0000000605067221 */ /* 0x002fca0000000000 */
[----:B------:R1:W-:Y:S01]  /*0570*/  STS [R3], R6 ;  /* 0x0000000603007388 */ /* 0x0003e20000000800 */
[----:B------:R-:W-:Y:S06]  /*0580*/  BAR.SYNC.DEFER_BLOCKING 0x0 ;  /* 0x0000000000007b1d */ /* 0x000fec0000010000 */
[----:B-1----:R-:W-:Y:S05]  /*0590*/  @!P0 EXIT ;  /* 0x000000000000894d */ /* 0x002fea0003800000 */
[----:B------:R-:W0:Y:S01]  /*05a0*/  LDS R5, [R8] ;  /* 0x0000000008057984 */ /* 0x000e220000000800 */
[----:B------:R-:W1:Y:S02]  /*05b0*/  LDC.64 R2, c[0x0][0x228] ;  /* 0x00008a00ff027b82 */ /* 0x000e640000000a00 */
[----:B-1----:R-:W-:-:S05]  /*05c0*/  IMAD.WIDE R2, R0, 0x4, R2 ;  /* 0x0000000400027825 */ /* 0x002fca00078e0202 */
[----:B0-----:R-:W-:Y:S01]  /*05d0*/  STG.E desc[UR6][R2.64], R5 ;  /* 0x0000000502007986 */ /* 0x001fe2000c101906 */
[----:B------:R-:W-:Y:S05]  /*05e0*/  EXIT ;  /* 0x000000000000794d */ /* 0x000fea0003800000 */
.L_x_0:
[----:B------:R-:W-:-:S00]  /*05f0*/  BRA `(.L_x_0) ;  /* 0xfffffffc00fc7947 */ /* 0x000fc0000383ffff */
[----:B------:R-:W-:-:S00]  /*0600*/  NOP ;  /* 0x0000000000007918 */ /* 0x000fc00000000000 */
[----:B------:R-:W-:-:S00]  /*0610*/  NOP ;  /* 0x0000000000007918 */ /* 0x000fc00000000000 */
[----:B------:R-:W-:-:S00]  /*0620*/  NOP ;  /* 0x0000000000007918 */ /* 0x000fc00000000000 */
[----:B------:R-:W-:-:S00]  /*0630*/  NOP ;  /* 0x0000000000007918 */ /* 0x000fc00000000000 */
[----:B------:R-:W-:-:S00]  /*0640*/  NOP ;  /* 0x0000000000007918 */ /* 0x000fc00000000000 */
[----:B------:R-:W-:-:S00]  /*0650*/  NOP ;  /* 0x0000000000007918 */ /* 0x000fc00000000000 */
[----:B------:R-:W-:-:S00]  /*0660*/  NOP ;  /* 0x0000000000007918 */ /* 0x000fc00000000000 */
[----:B------:R-:W-:-:S00]  /*0670*/  NOP ;  /* 0x0000000000007918 */ /* 0x000fc00000000000 */
.L_x_1:


//--------------------- .nv.shared.triton_per_fused_mul_sub_sum_3 --------------------------
	.section	.nv.shared.triton_per_fused_mul_sub_sum_3,"aw",@nobits
	.sectionflags	@""
	.align	16
	.zero		1024


//--------------------- .nv.constant0.triton_per_fused_mul_sub_sum_3 --------------------------
	.section	.nv.constant0.triton_per_fused_mul_sub_sum_3,"a",@progbits
	.sectionflags	@""
	.align	4
.nv.constant0.triton_per_fused_mul_sub_sum_3:
	.zero		568
